//
// Generated by NVIDIA NVVM Compiler
//
// Compiler Build ID: CL-36424714
// Cuda compilation tools, release 13.0, V13.0.88
// Based on NVVM 20.0.0
//

.version 9.0
.target sm_100
.address_size 64

	// .globl	_Z2k1IfiEv11UserStruct1IT_T0_E11UserStruct2

.visible .entry _Z2k1IfiEv11UserStruct1IT_T0_E11UserStruct2(
	.param .align 1 .b8 _Z2k1IfiEv11UserStruct1IT_T0_E11UserStruct2_param_0[1],
	.param .align 1 .b8 _Z2k1IfiEv11UserStruct1IT_T0_E11UserStruct2_param_1[1]
)
{


	ret;

}
	// .globl	_Z2k2IfiEv11UserStruct3IT_T0_E11UserStruct4
.visible .entry _Z2k2IfiEv11UserStruct3IT_T0_E11UserStruct4(
	.param .align 1 .b8 _Z2k2IfiEv11UserStruct3IT_T0_E11UserStruct4_param_0[1],
	.param .align 1 .b8 _Z2k2IfiEv11UserStruct3IT_T0_E11UserStruct4_param_1[1]
)
{


	ret;

}
	// .globl	_Z2k3I11UserStruct6I11UserStruct5EEvT_
.visible .entry _Z2k3I11UserStruct6I11UserStruct5EEvT_(
	.param .align 1 .b8 _Z2k3I11UserStruct6I11UserStruct5EEvT__param_0[1]
)
{


	ret;

}


// ===== COMPILED SASS (sm_100) =====

	.target	sm_100

	.elftype	@"ET_EXEC"


//--------------------- .note.nv.tkinfo           --------------------------
	.section	.note.nv.tkinfo,"",@"SHT_NOTE"
	.sectionflags	@"SHF_NOTE_NV_TKINFO"
	.tkinfo
        /*0018*/ 	.word	0x00000002
        /*0030*/ 	.string	""
        /*0030*/ 	.string	"ptxas"
        /*0030*/ 	.string	"Cuda compilation tools, release 13.0, V13.0.88"
        /*0030*/ 	.string	"Build cuda_13.0.r13.0/compiler.36424714_0"
        /*0030*/ 	.string	"-arch sm_100 -m 64 "



//--------------------- .note.nv.cuinfo           --------------------------
	.section	.note.nv.cuinfo,"",@"SHT_NOTE"
	.sectionflags	@"SHF_NOTE_NV_CUINFO"
        /*0018*/ 	.short	0x0002
        /*001a*/ 	.short	0x0064
        /*001c*/ 	.short	0x0082
	.zero		2


//--------------------- .nv.info                  --------------------------
	.section	.nv.info,"",@"SHT_CUDA_INFO"
	.align	4


	//----- nvinfo : EIATTR_REGCOUNT
	.align		4
        /*0000*/ 	.byte	0x04, 0x2f
        /*0002*/ 	.short	(.L_1 - .L_0)
	.align		4
.L_0:
        /*0004*/ 	.word	index@(_Z2k1IfiEv11UserStruct1IT_T0_E11UserStruct2)
        /*0008*/ 	.word	0x00000004


	//----- nvinfo : EIATTR_FRAME_SIZE
	.align		4
.L_1:
        /*000c*/ 	.byte	0x04, 0x11
        /*000e*/ 	.short	(.L_3 - .L_2)
	.align		4
.L_2:
        /*0010*/ 	.word	index@(_Z2k1IfiEv11UserStruct1IT_T0_E11UserStruct2)
        /*0014*/ 	.word	0x00000000


	//----- nvinfo : EIATTR_REGCOUNT
	.align		4
.L_3:
        /*0018*/ 	.byte	0x04, 0x2f
        /*001a*/ 	.short	(.L_5 - .L_4)
	.align		4
.L_4:
        /*001c*/ 	.word	index@(_Z2k2IfiEv11UserStruct3IT_T0_E11UserStruct4)
        /*0020*/ 	.word	0x00000004


	//----- nvinfo : EIATTR_FRAME_SIZE
	.align		4
.L_5:
        /*0024*/ 	.byte	0x04, 0x11
        /*0026*/ 	.short	(.L_7 - .L_6)
	.align		4
.L_6:
        /*0028*/ 	.word	index@(_Z2k2IfiEv11UserStruct3IT_T0_E11UserStruct4)
        /*002c*/ 	.word	0x00000000


	//----- nvinfo : EIATTR_REGCOUNT
	.align		4
.L_7:
        /*0030*/ 	.byte	0x04, 0x2f
        /*0032*/ 	.short	(.L_9 - .L_8)
	.align		4
.L_8:
        /*0034*/ 	.word	index@(_Z2k3I11UserStruct6I11UserStruct5EEvT_)
        /*0038*/ 	.word	0x00000004


	//----- nvinfo : EIATTR_FRAME_SIZE
	.align		4
.L_9:
        /*003c*/ 	.byte	0x04, 0x11
        /*003e*/ 	.short	(.L_11 - .L_10)
	.align		4
.L_10:
        /*0040*/ 	.word	index@(_Z2k3I11UserStruct6I11UserStruct5EEvT_)
        /*0044*/ 	.word	0x00000000


	//----- nvinfo : EIATTR_MIN_STACK_SIZE
	.align		4
.L_11:
        /*0048*/ 	.byte	0x04, 0x12
        /*004a*/ 	.short	(.L_13 - .L_12)
	.align		4
.L_12:
        /*004c*/ 	.word	index@(_Z2k3I11UserStruct6I11UserStruct5EEvT_)
        /*0050*/ 	.word	0x00000000


	//----- nvinfo : EIATTR_MIN_STACK_SIZE
	.align		4
.L_13:
        /*0054*/ 	.byte	0x04, 0x12
        /*0056*/ 	.short	(.L_15 - .L_14)
	.align		4
.L_14:
        /*0058*/ 	.word	index@(_Z2k2IfiEv11UserStruct3IT_T0_E11UserStruct4)
        /*005c*/ 	.word	0x00000000


	//----- nvinfo : EIATTR_MIN_STACK_SIZE
	.align		4
.L_15:
        /*0060*/ 	.byte	0x04, 0x12
        /*0062*/ 	.short	(.L_17 - .L_16)
	.align		4
.L_16:
        /*0064*/ 	.word	index@(_Z2k1IfiEv11UserStruct1IT_T0_E11UserStruct2)
        /*0068*/ 	.word	0x00000000
.L_17:


//--------------------- .nv.compat                --------------------------
	.section	.nv.compat,"",@"SHT_CUDA_COMPAT_INFO"
	.align	4
        /*0000*/ 	.byte	0x02, 0x09, 0x00, 0x00, 0x02, 0x02, 0x01, 0x00, 0x02, 0x05, 0x05, 0x00, 0x03, 0x07, 0x01, 0x01
        /*0010*/ 	.byte	0x02, 0x03, 0x00, 0x00, 0x02, 0x06, 0x01, 0x00, 0x04, 0x0b, 0x08, 0x00, 0x09, 0x00, 0x00, 0x00
        /*0020*/ 	.byte	0x00, 0x00, 0x00, 0x00


//--------------------- .nv.info._Z2k3I11UserStruct6I11UserStruct5EEvT_ --------------------------
	.section	.nv.info._Z2k3I11UserStruct6I11UserStruct5EEvT_,"",@"SHT_CUDA_INFO"
	.sectionflags	@""
	.align	4


	//----- nvinfo : EIATTR_CUDA_API_VERSION
	.align		4
        /*0000*/ 	.byte	0x04, 0x37
        /*0002*/ 	.short	(.L_19 - .L_18)
.L_18:
        /*0004*/ 	.word	0x00000082


	//----- nvinfo : EIATTR_KPARAM_INFO
	.align		4
.L_19:
        /*0008*/ 	.byte	0x04, 0x17
        /*000a*/ 	.short	(.L_21 - .L_20)
.L_20:
        /*000c*/ 	.word	0x00000000
        /*0010*/ 	.short	0x0000
        /*0012*/ 	.short	0x0000
        /*0014*/ 	.byte	0x00, 0xf0, 0x05, 0x00


	//----- nvinfo : EIATTR_SPARSE_MMA_MASK
	.align		4
.L_21:
        /*0018*/ 	.byte	0x03, 0x50
        /*001a*/ 	.short	0x0000


	//----- nvinfo : EIATTR_MAXREG_COUNT
	.align		4
        /*001c*/ 	.byte	0x03, 0x1b
        /*001e*/ 	.short	0x00ff


	//----- nvinfo : EIATTR_MERCURY_ISA_VERSION
	.align		4
        /*0020*/ 	.byte	0x03, 0x5f
        /*0022*/ 	.short	0x0101


	//----- nvinfo : EIATTR_VRC_CTA_INIT_COUNT
	.align		4
        /*0024*/ 	.byte	0x02, 0x4a
	.zero		1
	.zero		1


	//----- nvinfo : EIATTR_EXIT_INSTR_OFFSETS
	.align		4
        /*0028*/ 	.byte	0x04, 0x1c
        /*002a*/ 	.short	(.L_23 - .L_22)


	//   ....[0]....
.L_22:
        /*002c*/ 	.word	0x00000010


	//----- nvinfo : EIATTR_CBANK_PARAM_SIZE
	.align		4
.L_23:
        /*0030*/ 	.byte	0x03, 0x19
        /*0032*/ 	.short	0x0001


	//----- nvinfo : EIATTR_PARAM_CBANK
	.align		4
        /*0034*/ 	.byte	0x04, 0x0a
        /*0036*/ 	.short	(.L_25 - .L_24)
	.align		4
.L_24:
        /*0038*/ 	.word	index@(.nv.constant0._Z2k3I11UserStruct6I11UserStruct5EEvT_)
        /*003c*/ 	.short	0x0380
        /*003e*/ 	.short	0x0001


	//----- nvinfo : EIATTR_SW_WAR
	.align		4
.L_25:
        /*0040*/ 	.byte	0x04, 0x36
        /*0042*/ 	.short	(.L_27 - .L_26)
.L_26:
        /*0044*/ 	.word	0x00000008
.L_27:


//--------------------- .nv.info._Z2k2IfiEv11UserStruct3IT_T0_E11UserStruct4 --------------------------
	.section	.nv.info._Z2k2IfiEv11UserStruct3IT_T0_E11UserStruct4,"",@"SHT_CUDA_INFO"
	.sectionflags	@""
	.align	4


	//----- nvinfo : EIATTR_CUDA_API_VERSION
	.align		4
        /*0000*/ 	.byte	0x04, 0x37
        /*0002*/ 	.short	(.L_29 - .L_28)
.L_28:
        /*0004*/ 	.word	0x00000082


	//----- nvinfo : EIATTR_KPARAM_INFO
	.align		4
.L_29:
        /*0008*/ 	.byte	0x04, 0x17
        /*000a*/ 	.short	(.L_31 - .L_30)
.L_30:
        /*000c*/ 	.word	0x00000000
        /*0010*/ 	.short	0x0001
        /*0012*/ 	.short	0x0001
        /*0014*/ 	.byte	0x00, 0xf0, 0x05, 0x00


	//----- nvinfo : EIATTR_KPARAM_INFO
	.align		4
.L_31:
        /*0018*/ 	.byte	0x04, 0x17
        /*001a*/ 	.short	(.L_33 - .L_32)
.L_32:
        /*001c*/ 	.word	0x00000000
        /*0020*/ 	.short	0x0000
        /*0022*/ 	.short	0x0000
        /*0024*/ 	.byte	0x00, 0xf0, 0x05, 0x00


	//----- nvinfo : EIATTR_SPARSE_MMA_MASK
	.align		4
.L_33:
        /*0028*/ 	.byte	0x03, 0x50
        /*002a*/ 	.short	0x0000


	//----- nvinfo : EIATTR_MAXREG_COUNT
	.align		4
        /*002c*/ 	.byte	0x03, 0x1b
        /*002e*/ 	.short	0x00ff


	//----- nvinfo : EIATTR_MERCURY_ISA_VERSION
	.align		4
        /*0030*/ 	.byte	0x03, 0x5f
        /*0032*/ 	.short	0x0101


	//----- nvinfo : EIATTR_VRC_CTA_INIT_COUNT
	.align		4
        /*0034*/ 	.byte	0x02, 0x4a
	.zero		1
	.zero		1


	//----- nvinfo : EIATTR_EXIT_INSTR_OFFSETS
	.align		4
        /*0038*/ 	.byte	0x04, 0x1c
        /*003a*/ 	.short	(.L_35 - .L_34)


	//   ....[0]....
.L_34:
        /*003c*/ 	.word	0x00000010


	//----- nvinfo : EIATTR_CBANK_PARAM_SIZE
	.align		4
.L_35:
        /*0040*/ 	.byte	0x03, 0x19
        /*0042*/ 	.short	0x0002


	//----- nvinfo : EIATTR_PARAM_CBANK
	.align		4
        /*0044*/ 	.byte	0x04, 0x0a
        /*0046*/ 	.short	(.L_37 - .L_36)
	.align		4
.L_36:
        /*0048*/ 	.word	index@(.nv.constant0._Z2k2IfiEv11UserStruct3IT_T0_E11UserStruct4)
        /*004c*/ 	.short	0x0380
        /*004e*/ 	.short	0x0002


	//----- nvinfo : EIATTR_SW_WAR
	.align		4
.L_37:
        /*0050*/ 	.byte	0x04, 0x36
        /*0052*/ 	.short	(.L_39 - .L_38)
.L_38:
        /*0054*/ 	.word	0x00000008
.L_39:


//--------------------- .nv.info._Z2k1IfiEv11UserStruct1IT_T0_E11UserStruct2 --------------------------
	.section	.nv.info._Z2k1IfiEv11UserStruct1IT_T0_E11UserStruct2,"",@"SHT_CUDA_INFO"
	.sectionflags	@""
	.align	4


	//----- nvinfo : EIATTR_CUDA_API_VERSION
	.align		4
        /*0000*/ 	.byte	0x04, 0x37
        /*0002*/ 	.short	(.L_41 - .L_40)
.L_40:
        /*0004*/ 	.word	0x00000082


	//----- nvinfo : EIATTR_KPARAM_INFO
	.align		4
.L_41:
        /*0008*/ 	.byte	0x04, 0x17
        /*000a*/ 	.short	(.L_43 - .L_42)
.L_42:
        /*000c*/ 	.word	0x00000000
        /*0010*/ 	.short	0x0001
        /*0012*/ 	.short	0x0001
        /*0014*/ 	.byte	0x00, 0xf0, 0x05, 0x00


	//----- nvinfo : EIATTR_KPARAM_INFO
	.align		4
.L_43:
        /*0018*/ 	.byte	0x04, 0x17
        /*001a*/ 	.short	(.L_45 - .L_44)
.L_44:
        /*001c*/ 	.word	0x00000000
        /*0020*/ 	.short	0x0000
        /*0022*/ 	.short	0x0000
        /*0024*/ 	.byte	0x00, 0xf0, 0x05, 0x00


	//----- nvinfo : EIATTR_SPARSE_MMA_MASK
	.align		4
.L_45:
        /*0028*/ 	.byte	0x03, 0x50
        /*002a*/ 	.short	0x0000


	//----- nvinfo : EIATTR_MAXREG_COUNT
	.align		4
        /*002c*/ 	.byte	0x03, 0x1b
        /*002e*/ 	.short	0x00ff


	//----- nvinfo : EIATTR_MERCURY_ISA_VERSION
	.align		4
        /*0030*/ 	.byte	0x03, 0x5f
        /*0032*/ 	.short	0x0101


	//----- nvinfo : EIATTR_VRC_CTA_INIT_COUNT
	.align		4
        /*0034*/ 	.byte	0x02, 0x4a
	.zero		1
	.zero		1


	//----- nvinfo : EIATTR_EXIT_INSTR_OFFSETS
	.align		4
        /*0038*/ 	.byte	0x04, 0x1c
        /*003a*/ 	.short	(.L_47 - .L_46)


	//   ....[0]....
.L_46:
        /*003c*/ 	.word	0x00000010


	//----- nvinfo : EIATTR_CBANK_PARAM_SIZE
	.align		4
.L_47:
        /*0040*/ 	.byte	0x03, 0x19
        /*0042*/ 	.short	0x0002


	//----- nvinfo : EIATTR_PARAM_CBANK
	.align		4
        /*0044*/ 	.byte	0x04, 0x0a
        /*0046*/ 	.short	(.L_49 - .L_48)
	.align		4
.L_48:
        /*0048*/ 	.word	index@(.nv.constant0._Z2k1IfiEv11UserStruct1IT_T0_E11UserStruct2)
        /*004c*/ 	.short	0x0380
        /*004e*/ 	.short	0x0002


	//----- nvinfo : EIATTR_SW_WAR
	.align		4
.L_49:
        /*0050*/ 	.byte	0x04, 0x36
        /*0052*/ 	.short	(.L_51 - .L_50)
.L_50:
        /*0054*/ 	.word	0x00000008
.L_51:


//--------------------- .nv.callgraph             --------------------------
	.section	.nv.callgraph,"",@"SHT_CUDA_CALLGRAPH"
	.align	4
	.sectionentsize	8
	.align		4
        /*0000*/ 	.word	0x00000000
	.align		4
        /*0004*/ 	.word	0xffffffff
	.align		4
        /*0008*/ 	.word	0x00000000
	.align		4
        /*000c*/ 	.word	0xfffffffe
	.align		4
        /*0010*/ 	.word	0x00000000
	.align		4
        /*0014*/ 	.word	0xfffffffd
	.align		4
        /*0018*/ 	.word	0x00000000
	.align		4
        /*001c*/ 	.word	0xfffffffc


//--------------------- .text._Z2k3I11UserStruct6I11UserStruct5EEvT_ --------------------------
	.section	.text._Z2k3I11UserStruct6I11UserStruct5EEvT_,"ax",@progbits
	.align	128
        .global         _Z2k3I11UserStruct6I11UserStruct5EEvT_
        .type           _Z2k3I11UserStruct6I11UserStruct5EEvT_,@function
        .size           _Z2k3I11UserStruct6I11UserStruct5EEvT_,(.L_x_3 - _Z2k3I11UserStruct6I11UserStruct5EEvT_)
        .other          _Z2k3I11UserStruct6I11UserStruct5EEvT_,@"STO_CUDA_ENTRY STV_DEFAULT"
_Z2k3I11UserStruct6I11UserStruct5EEvT_:
.text._Z2k3I11UserStruct6I11UserStruct5EEvT_:
[----:B------:R-:W-:Y:S01]  /*0000*/  LDC R1, c[0x0][0x37c] ;  /* 0x0000df00ff017b82 */ /* 0x000fe20000000800 */
[----:B------:R-:W-:Y:S05]  /*0010*/  EXIT ;  /* 0x000000000000794d */ /* 0x000fea0003800000 */
.L_x_0:
[----:B------:R-:W-:-:S00]  /*0020*/  BRA `(.L_x_0) ;  /* 0xfffffffc00fc7947 */ /* 0x000fc0000383ffff */
[----:B------:R-:W-:-:S00]  /*0030*/  NOP ;  /* 0x0000000000007918 */ /* 0x000fc00000000000 */
        /* <DEDUP_REMOVED lines=12> */
.L_x_3:


//--------------------- .text._Z2k2IfiEv11UserStruct3IT_T0_E11UserStruct4 --------------------------
	.section	.text._Z2k2IfiEv11UserStruct3IT_T0_E11UserStruct4,"ax",@progbits
	.align	128
        .global         _Z2k2IfiEv11UserStruct3IT_T0_E11UserStruct4
        .type           _Z2k2IfiEv11UserStruct3IT_T0_E11UserStruct4,@function
        .size           _Z2k2IfiEv11UserStruct3IT_T0_E11UserStruct4,(.L_x_4 - _Z2k2IfiEv11UserStruct3IT_T0_E11UserStruct4)
        .other          _Z2k2IfiEv11UserStruct3IT_T0_E11UserStruct4,@"STO_CUDA_ENTRY STV_DEFAULT"
_Z2k2IfiEv11UserStruct3IT_T0_E11UserStruct4:
.text._Z2k2IfiEv11UserStruct3IT_T0_E11UserStruct4:
[----:B------:R-:W-:Y:S01]  /*0000*/  LDC R1, c[0x0][0x37c] ;  /* 0x0000df00ff017b82 */ /* 0x000fe20000000800 */
[----:B------:R-:W-:Y:S05]  /*0010*/  EXIT ;  /* 0x000000000000794d */ /* 0x000fea0003800000 */
.L_x_1:
        /* <DEDUP_REMOVED lines=14> */
.L_x_4:


//--------------------- .text._Z2k1IfiEv11UserStruct1IT_T0_E11UserStruct2 --------------------------
	.section	.text._Z2k1IfiEv11UserStruct1IT_T0_E11UserStruct2,"ax",@progbits
	.align	128
        .global         _Z2k1IfiEv11UserStruct1IT_T0_E11UserStruct2
        .type           _Z2k1IfiEv11UserStruct1IT_T0_E11UserStruct2,@function
        .size           _Z2k1IfiEv11UserStruct1IT_T0_E11UserStruct2,(.L_x_5 - _Z2k1IfiEv11UserStruct1IT_T0_E11UserStruct2)
        .other          _Z2k1IfiEv11UserStruct1IT_T0_E11UserStruct2,@"STO_CUDA_ENTRY STV_DEFAULT"
_Z2k1IfiEv11UserStruct1IT_T0_E11UserStruct2:
.text._Z2k1IfiEv11UserStruct1IT_T0_E11UserStruct2:
[----:B------:R-:W-:Y:S01]  /*0000*/  LDC R1, c[0x0][0x37c] ;  /* 0x0000df00ff017b82 */ /* 0x000fe20000000800 */
[----:B------:R-:W-:Y:S05]  /*0010*/  EXIT ;  /* 0x000000000000794d */ /* 0x000fea0003800000 */
.L_x_2:
        /* <DEDUP_REMOVED lines=14> */
.L_x_5:


//--------------------- .nv.shared.reserved.0     --------------------------
	.section	.nv.shared.reserved.0,"aw",@nobits
	.weak		__nv_reservedSMEM_offset_0_alias
	.size		__nv_reservedSMEM_offset_0_alias, 0, 64
	.other		__nv_reservedSMEM_offset_0_alias,@"STO_CUDA_RESERVED_SHARED STV_DEFAULT"
__nv_reservedSMEM_offset_0_alias:
	.zero		0
	.zero		64


//--------------------- .nv.constant0._Z2k3I11UserStruct6I11UserStruct5EEvT_ --------------------------
	.section	.nv.constant0._Z2k3I11UserStruct6I11UserStruct5EEvT_,"a",@progbits
	.sectionflags	@""
	.align	4
.nv.constant0._Z2k3I11UserStruct6I11UserStruct5EEvT_:
	.zero		897


//--------------------- .nv.constant0._Z2k2IfiEv11UserStruct3IT_T0_E11UserStruct4 --------------------------
	.section	.nv.constant0._Z2k2IfiEv11UserStruct3IT_T0_E11UserStruct4,"a",@progbits
	.sectionflags	@""
	.align	4
.nv.constant0._Z2k2IfiEv11UserStruct3IT_T0_E11UserStruct4:
	.zero		898


//--------------------- .nv.constant0._Z2k1IfiEv11UserStruct1IT_T0_E11UserStruct2 --------------------------
	.section	.nv.constant0._Z2k1IfiEv11UserStruct1IT_T0_E11UserStruct2,"a",@progbits
	.sectionflags	@""
	.align	4
.nv.constant0._Z2k1IfiEv11UserStruct1IT_T0_E11UserStruct2:
	.zero		898


//--------------------- SYMBOLS --------------------------

	.type		.nv.reservedSmem.offset0,@object
	.size		.nv.reservedSmem.offset0,0x4
